	.headerflags	@"EF_CUDA_TEXMODE_UNIFIED EF_CUDA_64BIT_ADDRESS EF_CUDA_SM89 EF_CUDA_VIRTUAL_SM(EF_CUDA_SM89)"
	.elftype	@"ET_EXEC"


//--------------------- .nv.info                  --------------------------
	.section	.nv.info,"",@"SHT_CUDA_INFO"
	.align	4


	//----- nvinfo : EIATTR_REGCOUNT
	.align		4
        /*0000*/ 	.byte	0x04, 0x2f
        /*0002*/ 	.short	(.L_1 - .L_0)
	.align		4
.L_0:
        /*0004*/ 	.word	index@(triton_per_fused_add_mul_pow_reciprocal_select_sum_unsqueeze_21)
        /*0008*/ 	.word	0x00000012


	//----- nvinfo : EIATTR_FRAME_SIZE
	.align		4
.L_1:
        /*000c*/ 	.byte	0x04, 0x11
        /*000e*/ 	.short	(.L_3 - .L_2)
	.align		4
.L_2:
        /*0010*/ 	.word	index@(triton_per_fused_add_mul_pow_reciprocal_select_sum_unsqueeze_21)
        /*0014*/ 	.word	0x00000000


	//----- nvinfo : EIATTR_MIN_STACK_SIZE
	.align		4
.L_3:
        /*0018*/ 	.byte	0x04, 0x12
        /*001a*/ 	.short	(.L_5 - .L_4)
	.align		4
.L_4:
        /*001c*/ 	.word	index@(triton_per_fused_add_mul_pow_reciprocal_select_sum_unsqueeze_21)
        /*0020*/ 	.word	0x00000000
.L_5:


//--------------------- .nv.info.triton_per_fused_add_mul_pow_reciprocal_select_sum_unsqueeze_21 --------------------------
	.section	.nv.info.triton_per_fused_add_mul_pow_reciprocal_select_sum_unsqueeze_21,"",@"SHT_CUDA_INFO"
	.sectionflags	@""
	.align	4


	//----- nvinfo : EIATTR_CUDA_API_VERSION
	.align		4
        /*0000*/ 	.byte	0x04, 0x37
        /*0002*/ 	.short	(.L_7 - .L_6)
.L_6:
        /*0004*/ 	.word	0x00000080


	//----- nvinfo : EIATTR_PARAM_CBANK
	.align		4
.L_7:
        /*0008*/ 	.byte	0x04, 0x0a
        /*000a*/ 	.short	(.L_9 - .L_8)
	.align		4
.L_8:
        /*000c*/ 	.word	index@(.nv.constant0.triton_per_fused_add_mul_pow_reciprocal_select_sum_unsqueeze_21)
        /*0010*/ 	.short	0x0160
        /*0012*/ 	.short	0x0028


	//----- nvinfo : EIATTR_CBANK_PARAM_SIZE
	.align		4
.L_9:
        /*0014*/ 	.byte	0x03, 0x19
        /*0016*/ 	.short	0x0028


	//----- nvinfo : EIATTR_KPARAM_INFO
	.align		4
        /*0018*/ 	.byte	0x04, 0x17
        /*001a*/ 	.short	(.L_11 - .L_10)
.L_10:
        /*001c*/ 	.word	0x00000000
        /*0020*/ 	.short	0x0004
        /*0022*/ 	.short	0x0020
        /*0024*/ 	.byte	0x00, 0xf4, 0x21, 0x00


	//----- nvinfo : EIATTR_KPARAM_INFO
	.align		4
.L_11:
        /*0028*/ 	.byte	0x04, 0x17
        /*002a*/ 	.short	(.L_13 - .L_12)
.L_12:
        /*002c*/ 	.word	0x00000000
        /*0030*/ 	.short	0x0003
        /*0032*/ 	.short	0x0018
        /*0034*/ 	.byte	0x00, 0xf0, 0x11, 0x00


	//----- nvinfo : EIATTR_KPARAM_INFO
	.align		4
.L_13:
        /*0038*/ 	.byte	0x04, 0x17
        /*003a*/ 	.short	(.L_15 - .L_14)
.L_14:
        /*003c*/ 	.word	0x00000000
        /*0040*/ 	.short	0x0002
        /*0042*/ 	.short	0x0010
        /*0044*/ 	.byte	0x00, 0xf4, 0x21, 0x00


	//----- nvinfo : EIATTR_KPARAM_INFO
	.align		4
.L_15:
        /*0048*/ 	.byte	0x04, 0x17
        /*004a*/ 	.short	(.L_17 - .L_16)
.L_16:
        /*004c*/ 	.word	0x00000000
        /*0050*/ 	.short	0x0001
        /*0052*/ 	.short	0x0008
        /*0054*/ 	.byte	0x00, 0xf4, 0x21, 0x00


	//----- nvinfo : EIATTR_KPARAM_INFO
	.align		4
.L_17:
        /*0058*/ 	.byte	0x04, 0x17
        /*005a*/ 	.short	(.L_19 - .L_18)
.L_18:
        /*005c*/ 	.word	0x00000000
        /*0060*/ 	.short	0x0000
        /*0062*/ 	.short	0x0000
        /*0064*/ 	.byte	0x00, 0xf4, 0x21, 0x00


	//----- nvinfo : EIATTR_MAXREG_COUNT
	.align		4
.L_19:
        /*0068*/ 	.byte	0x03, 0x1b
        /*006a*/ 	.short	0x00ff


	//----- nvinfo : EIATTR_COOP_GROUP_MASK_REGIDS
	.align		4
        /*006c*/ 	.byte	0x04, 0x29
        /*006e*/ 	.short	(.L_21 - .L_20)


	//   ....[0]....
.L_20:
        /*0070*/ 	.word	0xffffffff


	//   ....[1]....
        /*0074*/ 	.word	0xffffffff


	//   ....[2]....
        /*0078*/ 	.word	0xffffffff


	//   ....[3]....
        /*007c*/ 	.word	0xffffffff


	//   ....[4]....
        /*0080*/ 	.word	0xffffffff


	//   ....[5]....
        /*0084*/ 	.word	0xffffffff


	//----- nvinfo : EIATTR_COOP_GROUP_INSTR_OFFSETS
	.align		4
.L_21:
        /*0088*/ 	.byte	0x04, 0x28
        /*008a*/ 	.short	(.L_23 - .L_22)


	//   ....[0]....
.L_22:
        /*008c*/ 	.word	0x000000c0


	//   ....[1]....
        /*0090*/ 	.word	0x000000f0


	//   ....[2]....
        /*0094*/ 	.word	0x00000110


	//   ....[3]....
        /*0098*/ 	.word	0x00000130


	//   ....[4]....
        /*009c*/ 	.word	0x00000150


	//   ....[5]....
        /*00a0*/ 	.word	0x000001d0


	//----- nvinfo : EIATTR_EXIT_INSTR_OFFSETS
	.align		4
.L_23:
        /*00a4*/ 	.byte	0x04, 0x1c
        /*00a6*/ 	.short	(.L_25 - .L_24)


	//   ....[0]....
.L_24:
        /*00a8*/ 	.word	0x00000340


	//----- nvinfo : EIATTR_REQNTID
	.align		4
.L_25:
        /*00ac*/ 	.byte	0x04, 0x10
        /*00ae*/ 	.short	(.L_27 - .L_26)
.L_26:
        /*00b0*/ 	.word	0x00000040
        /*00b4*/ 	.word	0x00000001
        /*00b8*/ 	.word	0x00000001
.L_27:


//--------------------- .nv.callgraph             --------------------------
	.section	.nv.callgraph,"",@"SHT_CUDA_CALLGRAPH"
	.align	4
	.sectionentsize	8
	.align		4
        /*0000*/ 	.word	0x00000000
	.align		4
        /*0004*/ 	.word	0xffffffff
	.align		4
        /*0008*/ 	.word	0x00000000
	.align		4
        /*000c*/ 	.word	0xfffffffe
	.align		4
        /*0010*/ 	.word	0x00000000
	.align		4
        /*0014*/ 	.word	0xfffffffd
	.align		4
        /*0018*/ 	.word	0x00000000
	.align		4
        /*001c*/ 	.word	0xfffffffc


//--------------------- .nv.rel.action            --------------------------
	.section	.nv.rel.action,"",@"SHT_CUDA_RELOCINFO"
	.align	8
	.sectionentsize	8
        /*0000*/ 	.byte	0x73, 0x00, 0x00, 0x00, 0x00, 0x00, 0x00, 0x00, 0x00, 0x00, 0x00, 0x11, 0x25, 0x00, 0x05, 0x36


//--------------------- .nv.constant0.triton_per_fused_add_mul_pow_reciprocal_select_sum_unsqueeze_21 --------------------------
	.section	.nv.constant0.triton_per_fused_add_mul_pow_reciprocal_select_sum_unsqueeze_21,"a",@progbits
	.sectionflags	@""
	.align	4
.nv.constant0.triton_per_fused_add_mul_pow_reciprocal_select_sum_unsqueeze_21:
	.zero		392


//--------------------- .text.triton_per_fused_add_mul_pow_reciprocal_select_sum_unsqueeze_21 --------------------------
	.section	.text.triton_per_fused_add_mul_pow_reciprocal_select_sum_unsqueeze_21,"ax",@progbits
	.sectionflags	@"SHF_BARRIERS=1"
	.sectioninfo	@"SHI_REGISTERS=18"
	.align	128
        .global         triton_per_fused_add_mul_pow_reciprocal_select_sum_unsqueeze_21
        .type           triton_per_fused_add_mul_pow_reciprocal_select_sum_unsqueeze_21,@function
        .size           triton_per_fused_add_mul_pow_reciprocal_select_sum_unsqueeze_21,(.L_x_1 - triton_per_fused_add_mul_pow_reciprocal_select_sum_unsqueeze_21)
        .other          triton_per_fused_add_mul_pow_reciprocal_select_sum_unsqueeze_21,@"STO_CUDA_ENTRY STV_DEFAULT"
triton_per_fused_add_mul_pow_reciprocal_select_sum_unsqueeze_21:
.text.triton_per_fused_add_mul_pow_reciprocal_select_sum_unsqueeze_21:
[----:B------:R-:W-:Y:S02]  /*0000*/  MOV R1, c[0x0][0x28] ;  /* 0x00000a0000017a02 */ /* 0x000fe40000000f00 */
[----:B------:R-:W0:Y:S01]  /*0010*/  S2R R13, SR_TID.X ;  /* 0x00000000000d7919 */ /* 0x000e220000002100 */
[----:B------:R-:W-:Y:S01]  /*0020*/  MOV R15, 0x4 ;  /* 0x00000004000f7802 */ /* 0x000fe20000000f00 */
[----:B------:R-:W-:Y:S01]  /*0030*/  ULDC.64 UR4, c[0x0][0x118] ;  /* 0x0000460000047ab9 */ /* 0x000fe20000000a00 */
[----:B0-----:R-:W-:-:S05]  /*0040*/  LOP3.LUT R4, R13, 0x3f, RZ, 0xc0, !PT ;  /* 0x0000003f0d047812 */ /* 0x001fca00078ec0ff */
[----:B------:R-:W-:-:S05]  /*0050*/  IMAD.WIDE.U32 R2, R4, R15, c[0x0][0x168] ;  /* 0x00005a0004027625 */ /* 0x000fca00078e000f */
[----:B------:R0:W2:Y:S01]  /*0060*/  LDG.E R0, [R2.64+0xf00] ;  /* 0x000f000402007981 */ /* 0x0000a2000c1e1900 */
[C---:B------:R-:W-:Y:S02]  /*0070*/  LOP3.LUT P0, RZ, R13.reuse, 0x1f, RZ, 0xc0, !PT ;  /* 0x0000001f0dff7812 */ /* 0x040fe4000780c0ff */
[----:B------:R-:W-:Y:S02]  /*0080*/  ISETP.GE.AND P1, PT, R13, 0x2, PT ;  /* 0x000000020d00780c */ /* 0x000fe40003f26270 */
[----:B0-----:R-:W-:-:S04]  /*0090*/  SHF.R.U32.HI R2, RZ, 0x3, R13 ;  /* 0x00000003ff027819 */ /* 0x001fc8000001160d */
[----:B------:R-:W-:Y:S01]  /*00a0*/  LOP3.LUT R3, R2, 0x4, RZ, 0xc0, !PT ;  /* 0x0000000402037812 */ /* 0x000fe200078ec0ff */
[----:B--2---:R-:W-:-:S06]  /*00b0*/  FMUL R5, R0, R0 ;  /* 0x0000000000057220 */ /* 0x004fcc0000400000 */
[----:B------:R-:W0:Y:S02]  /*00c0*/  SHFL.BFLY PT, R5, R5, 0x10, 0x1f ;  /* 0x0e001f0005057f89 */ /* 0x000e2400000e0000 */
[----:B0-----:R-:W-:Y:S01]  /*00d0*/  FFMA R6, R0, R0, R5 ;  /* 0x0000000000067223 */ /* 0x001fe20000000005 */
[----:B------:R-:W-:-:S04]  /*00e0*/  LOP3.LUT R5, R13, 0x1, RZ, 0xc0, !PT ;  /* 0x000000010d057812 */ /* 0x000fc800078ec0ff */
[----:B------:R-:W0:Y:S02]  /*00f0*/  SHFL.BFLY PT, R7, R6, 0x8, 0x1f ;  /* 0x0d001f0006077f89 */ /* 0x000e2400000e0000 */
[----:B0-----:R-:W-:-:S05]  /*0100*/  FADD R7, R6, R7 ;  /* 0x0000000706077221 */ /* 0x001fca0000000000 */
[----:B------:R-:W0:Y:S02]  /*0110*/  SHFL.BFLY PT, R8, R7, 0x4, 0x1f ;  /* 0x0c801f0007087f89 */ /* 0x000e2400000e0000 */
[----:B0-----:R-:W-:-:S05]  /*0120*/  FADD R8, R7, R8 ;  /* 0x0000000807087221 */ /* 0x001fca0000000000 */
[----:B------:R-:W0:Y:S02]  /*0130*/  SHFL.BFLY PT, R9, R8, 0x2, 0x1f ;  /* 0x0c401f0008097f89 */ /* 0x000e2400000e0000 */
[----:B0-----:R-:W-:-:S05]  /*0140*/  FADD R9, R8, R9 ;  /* 0x0000000908097221 */ /* 0x001fca0000000000 */
[----:B------:R-:W0:Y:S02]  /*0150*/  SHFL.BFLY PT, R10, R9, 0x1, 0x1f ;  /* 0x0c201f00090a7f89 */ /* 0x000e2400000e0000 */
[----:B0-----:R-:W-:-:S05]  /*0160*/  FADD R10, R9, R10 ;  /* 0x0000000a090a7221 */ /* 0x001fca0000000000 */
[----:B------:R0:W-:Y:S04]  /*0170*/  @!P0 STS [R3], R10 ;  /* 0x0000000a03008388 */ /* 0x0001e80000000800 */
[----:B------:R-:W-:Y:S01]  /*0180*/  BAR.SYNC.DEFER_BLOCKING 0x0 ;  /* 0x0000000000007b1d */ /* 0x000fe20000010000 */
[----:B------:R-:W-:-:S04]  /*0190*/  ISETP.NE.U32.AND P0, PT, R5, 0x1, PT ;  /* 0x000000010500780c */ /* 0x000fc80003f05070 */
[----:B------:R-:W-:Y:S02]  /*01a0*/  ISETP.LT.AND P0, PT, R13, 0x2, P0 ;  /* 0x000000020d00780c */ /* 0x000fe40000701270 */
[----:B0-----:R-:W-:Y:S01]  /*01b0*/  MOV R3, 0x3e800000 ;  /* 0x3e80000000037802 */ /* 0x001fe20000000f00 */
[----:B------:R-:W0:Y:S04]  /*01c0*/  @!P1 LDS R11, [R13.X4] ;  /* 0x000000000d0b9984 */ /* 0x000e280000004800 */
[----:B0-----:R-:W0:Y:S02]  /*01d0*/  SHFL.BFLY PT, R2, R11, 0x1, 0x1f ;  /* 0x0c201f000b027f89 */ /* 0x001e2400000e0000 */
[----:B0-----:R-:W-:-:S05]  /*01e0*/  FADD R2, R11, R2 ;  /* 0x000000020b027221 */ /* 0x001fca0000000000 */
[----:B------:R-:W-:Y:S04]  /*01f0*/  @P0 STS [R13.X4], R2 ;  /* 0x000000020d000388 */ /* 0x000fe80000004800 */
[----:B------:R-:W-:Y:S06]  /*0200*/  BAR.SYNC.DEFER_BLOCKING 0x0 ;  /* 0x0000000000007b1d */ /* 0x000fec0000010000 */
[----:B------:R-:W0:Y:S02]  /*0210*/  LDS R5, [RZ] ;  /* 0x00000000ff057984 */ /* 0x000e240000000800 */
[----:B0-----:R-:W-:-:S02]  /*0220*/  FADD R6, R5, 9.9999999392252902908e-09 ;  /* 0x322bcc7705067421 */ /* 0x001fc40000000000 */
[----:B------:R-:W-:Y:S03]  /*0230*/  BAR.SYNC.DEFER_BLOCKING 0x0 ;  /* 0x0000000000007b1d */ /* 0x000fe60000010000 */
[C---:B------:R-:W-:Y:S02]  /*0240*/  FSETP.GT.AND P1, PT, |R6|.reuse, 8.50705917302346158658e+37, PT ;  /* 0x7e8000000600780b */ /* 0x040fe40003f24200 */
[----:B------:R-:W-:Y:S02]  /*0250*/  FSETP.GEU.AND P0, PT, |R6|, 1.175494350822287508e-38, PT ;  /* 0x008000000600780b */ /* 0x000fe40003f0e200 */
[----:B------:R-:W-:-:S09]  /*0260*/  FSEL R3, R3, 1, P1 ;  /* 0x3f80000003037808 */ /* 0x000fd20000800000 */
[----:B------:R-:W-:Y:S01]  /*0270*/  @P1 FMUL R6, R6, 0.25 ;  /* 0x3e80000006061820 */ /* 0x000fe20000400000 */
[C---:B------:R-:W-:Y:S01]  /*0280*/  ISETP.NE.AND P1, PT, R4.reuse, RZ, PT ;  /* 0x000000ff0400720c */ /* 0x040fe20003f25270 */
[----:B------:R-:W-:Y:S01]  /*0290*/  @!P0 FMUL R3, R3, 16777216 ;  /* 0x4b80000003038820 */ /* 0x000fe20000400000 */
[----:B------:R-:W-:Y:S01]  /*02a0*/  IMAD.WIDE.U32 R4, R4, R15, c[0x0][0x170] ;  /* 0x00005c0004047625 */ /* 0x000fe200078e000f */
[----:B------:R-:W-:-:S06]  /*02b0*/  @!P0 FMUL R6, R6, 16777216 ;  /* 0x4b80000006068820 */ /* 0x000fcc0000400000 */
[----:B------:R-:W0:Y:S04]  /*02c0*/  MUFU.RCP R6, R6 ;  /* 0x0000000600067308 */ /* 0x000e280000001000 */
[----:B------:R-:W-:Y:S01]  /*02d0*/  @!P1 MOV R2, c[0x0][0x160] ;  /* 0x0000580000029a02 */ /* 0x000fe20000000f00 */
[----:B0-----:R-:W-:Y:S01]  /*02e0*/  FMUL R7, R6, R3 ;  /* 0x0000000306077220 */ /* 0x001fe20000400000 */
[----:B------:R-:W-:-:S03]  /*02f0*/  @!P1 MOV R3, c[0x0][0x164] ;  /* 0x0000590000039a02 */ /* 0x000fc60000000f00 */
[----:B------:R-:W-:Y:S02]  /*0300*/  FADD R9, R7, R7 ;  /* 0x0000000707097221 */ /* 0x000fe40000000000 */
[----:B------:R-:W-:Y:S02]  /*0310*/  @!P1 STG.E [R2.64], R7 ;  /* 0x0000000702009986 */ /* 0x000fe4000c101904 */
[----:B------:R-:W-:-:S05]  /*0320*/  FMUL R9, R0, R9 ;  /* 0x0000000900097220 */ /* 0x000fca0000400000 */
[----:B------:R-:W-:Y:S01]  /*0330*/  STG.E [R4.64], R9 ;  /* 0x0000000904007986 */ /* 0x000fe2000c101904 */
[----:B------:R-:W-:Y:S05]  /*0340*/  EXIT ;  /* 0x000000000000794d */ /* 0x000fea0003800000 */
.L_x_0:
[----:B------:R-:W-:-:S00]  /*0350*/  BRA `(.L_x_0) ;  /* 0xfffffff000007947 */ /* 0x000fc0000383ffff */
[----:B------:R-:W-:-:S00]  /*0360*/  NOP ;  /* 0x0000000000007918 */ /* 0x000fc00000000000 */
        /* <DEDUP_REMOVED lines=9> */
.L_x_1:


//--------------------- .nv.shared.triton_per_fused_add_mul_pow_reciprocal_select_sum_unsqueeze_21 --------------------------
	.section	.nv.shared.triton_per_fused_add_mul_pow_reciprocal_select_sum_unsqueeze_21,"aw",@nobits
	.sectionflags	@""
	.align	16
